//
// Generated by NVIDIA NVVM Compiler
//
// Compiler Build ID: CL-36424714
// Cuda compilation tools, release 13.0, V13.0.88
// Based on NVVM 20.0.0
//

.version 9.0
.target sm_100
.address_size 64

	// .globl	_Z11wmma_matmulP6__halfS0_S0_iiiff

.visible .entry _Z11wmma_matmulP6__halfS0_S0_iiiff(
	.param .u64 .ptr .align 1 _Z11wmma_matmulP6__halfS0_S0_iiiff_param_0,
	.param .u64 .ptr .align 1 _Z11wmma_matmulP6__halfS0_S0_iiiff_param_1,
	.param .u64 .ptr .align 1 _Z11wmma_matmulP6__halfS0_S0_iiiff_param_2,
	.param .u32 _Z11wmma_matmulP6__halfS0_S0_iiiff_param_3,
	.param .u32 _Z11wmma_matmulP6__halfS0_S0_iiiff_param_4,
	.param .u32 _Z11wmma_matmulP6__halfS0_S0_iiiff_param_5,
	.param .f32 _Z11wmma_matmulP6__halfS0_S0_iiiff_param_6,
	.param .f32 _Z11wmma_matmulP6__halfS0_S0_iiiff_param_7
)
{


	ret;

}


// ===== COMPILED SASS (sm_100) =====

	.target	sm_100

	.elftype	@"ET_EXEC"


//--------------------- .note.nv.tkinfo           --------------------------
	.section	.note.nv.tkinfo,"",@"SHT_NOTE"
	.sectionflags	@"SHF_NOTE_NV_TKINFO"
	.tkinfo
        /*0018*/ 	.word	0x00000002
        /*0030*/ 	.string	""
        /*0030*/ 	.string	"ptxas"
        /*0030*/ 	.string	"Cuda compilation tools, release 13.0, V13.0.88"
        /*0030*/ 	.string	"Build cuda_13.0.r13.0/compiler.36424714_0"
        /*0030*/ 	.string	"-arch sm_100 -m 64 "



//--------------------- .note.nv.cuinfo           --------------------------
	.section	.note.nv.cuinfo,"",@"SHT_NOTE"
	.sectionflags	@"SHF_NOTE_NV_CUINFO"
        /*0018*/ 	.short	0x0002
        /*001a*/ 	.short	0x0064
        /*001c*/ 	.short	0x0082
	.zero		2


//--------------------- .nv.info                  --------------------------
	.section	.nv.info,"",@"SHT_CUDA_INFO"
	.align	4


	//----- nvinfo : EIATTR_REGCOUNT
	.align		4
        /*0000*/ 	.byte	0x04, 0x2f
        /*0002*/ 	.short	(.L_1 - .L_0)
	.align		4
.L_0:
        /*0004*/ 	.word	index@(_Z11wmma_matmulP6__halfS0_S0_iiiff)
        /*0008*/ 	.word	0x00000004


	//----- nvinfo : EIATTR_FRAME_SIZE
	.align		4
.L_1:
        /*000c*/ 	.byte	0x04, 0x11
        /*000e*/ 	.short	(.L_3 - .L_2)
	.align		4
.L_2:
        /*0010*/ 	.word	index@(_Z11wmma_matmulP6__halfS0_S0_iiiff)
        /*0014*/ 	.word	0x00000000


	//----- nvinfo : EIATTR_MIN_STACK_SIZE
	.align		4
.L_3:
        /*0018*/ 	.byte	0x04, 0x12
        /*001a*/ 	.short	(.L_5 - .L_4)
	.align		4
.L_4:
        /*001c*/ 	.word	index@(_Z11wmma_matmulP6__halfS0_S0_iiiff)
        /*0020*/ 	.word	0x00000000
.L_5:


//--------------------- .nv.compat                --------------------------
	.section	.nv.compat,"",@"SHT_CUDA_COMPAT_INFO"
	.align	4
        /*0000*/ 	.byte	0x02, 0x09, 0x00, 0x00, 0x02, 0x02, 0x01, 0x00, 0x02, 0x05, 0x05, 0x00, 0x03, 0x07, 0x01, 0x01
        /*0010*/ 	.byte	0x02, 0x03, 0x00, 0x00, 0x02, 0x06, 0x01, 0x00, 0x04, 0x0b, 0x08, 0x00, 0x09, 0x00, 0x00, 0x00
        /*0020*/ 	.byte	0x00, 0x00, 0x00, 0x00


//--------------------- .nv.info._Z11wmma_matmulP6__halfS0_S0_iiiff --------------------------
	.section	.nv.info._Z11wmma_matmulP6__halfS0_S0_iiiff,"",@"SHT_CUDA_INFO"
	.sectionflags	@""
	.align	4


	//----- nvinfo : EIATTR_CUDA_API_VERSION
	.align		4
        /*0000*/ 	.byte	0x04, 0x37
        /*0002*/ 	.short	(.L_7 - .L_6)
.L_6:
        /*0004*/ 	.word	0x00000082


	//----- nvinfo : EIATTR_KPARAM_INFO
	.align		4
.L_7:
        /*0008*/ 	.byte	0x04, 0x17
        /*000a*/ 	.short	(.L_9 - .L_8)
.L_8:
        /*000c*/ 	.word	0x00000000
        /*0010*/ 	.short	0x0007
        /*0012*/ 	.short	0x0028
        /*0014*/ 	.byte	0x00, 0xf0, 0x11, 0x00


	//----- nvinfo : EIATTR_KPARAM_INFO
	.align		4
.L_9:
        /*0018*/ 	.byte	0x04, 0x17
        /*001a*/ 	.short	(.L_11 - .L_10)
.L_10:
        /*001c*/ 	.word	0x00000000
        /*0020*/ 	.short	0x0006
        /*0022*/ 	.short	0x0024
        /*0024*/ 	.byte	0x00, 0xf0, 0x11, 0x00


	//----- nvinfo : EIATTR_KPARAM_INFO
	.align		4
.L_11:
        /*0028*/ 	.byte	0x04, 0x17
        /*002a*/ 	.short	(.L_13 - .L_12)
.L_12:
        /*002c*/ 	.word	0x00000000
        /*0030*/ 	.short	0x0005
        /*0032*/ 	.short	0x0020
        /*0034*/ 	.byte	0x00, 0xf0, 0x11, 0x00


	//----- nvinfo : EIATTR_KPARAM_INFO
	.align		4
.L_13:
        /*0038*/ 	.byte	0x04, 0x17
        /*003a*/ 	.short	(.L_15 - .L_14)
.L_14:
        /*003c*/ 	.word	0x00000000
        /*0040*/ 	.short	0x0004
        /*0042*/ 	.short	0x001c
        /*0044*/ 	.byte	0x00, 0xf0, 0x11, 0x00


	//----- nvinfo : EIATTR_KPARAM_INFO
	.align		4
.L_15:
        /*0048*/ 	.byte	0x04, 0x17
        /*004a*/ 	.short	(.L_17 - .L_16)
.L_16:
        /*004c*/ 	.word	0x00000000
        /*0050*/ 	.short	0x0003
        /*0052*/ 	.short	0x0018
        /*0054*/ 	.byte	0x00, 0xf0, 0x11, 0x00


	//----- nvinfo : EIATTR_KPARAM_INFO
	.align		4
.L_17:
        /*0058*/ 	.byte	0x04, 0x17
        /*005a*/ 	.short	(.L_19 - .L_18)
.L_18:
        /*005c*/ 	.word	0x00000000
        /*0060*/ 	.short	0x0002
        /*0062*/ 	.short	0x0010
        /*0064*/ 	.byte	0x00, 0xf5, 0x21, 0x00


	//----- nvinfo : EIATTR_KPARAM_INFO
	.align		4
.L_19:
        /*0068*/ 	.byte	0x04, 0x17
        /*006a*/ 	.short	(.L_21 - .L_20)
.L_20:
        /*006c*/ 	.word	0x00000000
        /*0070*/ 	.short	0x0001
        /*0072*/ 	.short	0x0008
        /*0074*/ 	.byte	0x00, 0xf5, 0x21, 0x00


	//----- nvinfo : EIATTR_KPARAM_INFO
	.align		4
.L_21:
        /*0078*/ 	.byte	0x04, 0x17
        /*007a*/ 	.short	(.L_23 - .L_22)
.L_22:
        /*007c*/ 	.word	0x00000000
        /*0080*/ 	.short	0x0000
        /*0082*/ 	.short	0x0000
        /*0084*/ 	.byte	0x00, 0xf5, 0x21, 0x00


	//----- nvinfo : EIATTR_SPARSE_MMA_MASK
	.align		4
.L_23:
        /*0088*/ 	.byte	0x03, 0x50
        /*008a*/ 	.short	0x0000


	//----- nvinfo : EIATTR_MAXREG_COUNT
	.align		4
        /*008c*/ 	.byte	0x03, 0x1b
        /*008e*/ 	.short	0x00ff


	//----- nvinfo : EIATTR_MERCURY_ISA_VERSION
	.align		4
        /*0090*/ 	.byte	0x03, 0x5f
        /*0092*/ 	.short	0x0101


	//----- nvinfo : EIATTR_VRC_CTA_INIT_COUNT
	.align		4
        /*0094*/ 	.byte	0x02, 0x4a
	.zero		1
	.zero		1


	//----- nvinfo : EIATTR_EXIT_INSTR_OFFSETS
	.align		4
        /*0098*/ 	.byte	0x04, 0x1c
        /*009a*/ 	.short	(.L_25 - .L_24)


	//   ....[0]....
.L_24:
        /*009c*/ 	.word	0x00000010


	//----- nvinfo : EIATTR_CBANK_PARAM_SIZE
	.align		4
.L_25:
        /*00a0*/ 	.byte	0x03, 0x19
        /*00a2*/ 	.short	0x002c


	//----- nvinfo : EIATTR_PARAM_CBANK
	.align		4
        /*00a4*/ 	.byte	0x04, 0x0a
        /*00a6*/ 	.short	(.L_27 - .L_26)
	.align		4
.L_26:
        /*00a8*/ 	.word	index@(.nv.constant0._Z11wmma_matmulP6__halfS0_S0_iiiff)
        /*00ac*/ 	.short	0x0380
        /*00ae*/ 	.short	0x002c


	//----- nvinfo : EIATTR_SW_WAR
	.align		4
.L_27:
        /*00b0*/ 	.byte	0x04, 0x36
        /*00b2*/ 	.short	(.L_29 - .L_28)
.L_28:
        /*00b4*/ 	.word	0x00000008
.L_29:


//--------------------- .nv.callgraph             --------------------------
	.section	.nv.callgraph,"",@"SHT_CUDA_CALLGRAPH"
	.align	4
	.sectionentsize	8
	.align		4
        /*0000*/ 	.word	0x00000000
	.align		4
        /*0004*/ 	.word	0xffffffff
	.align		4
        /*0008*/ 	.word	0x00000000
	.align		4
        /*000c*/ 	.word	0xfffffffe
	.align		4
        /*0010*/ 	.word	0x00000000
	.align		4
        /*0014*/ 	.word	0xfffffffd
	.align		4
        /*0018*/ 	.word	0x00000000
	.align		4
        /*001c*/ 	.word	0xfffffffc


//--------------------- .text._Z11wmma_matmulP6__halfS0_S0_iiiff --------------------------
	.section	.text._Z11wmma_matmulP6__halfS0_S0_iiiff,"ax",@progbits
	.align	128
        .global         _Z11wmma_matmulP6__halfS0_S0_iiiff
        .type           _Z11wmma_matmulP6__halfS0_S0_iiiff,@function
        .size           _Z11wmma_matmulP6__halfS0_S0_iiiff,(.L_x_1 - _Z11wmma_matmulP6__halfS0_S0_iiiff)
        .other          _Z11wmma_matmulP6__halfS0_S0_iiiff,@"STO_CUDA_ENTRY STV_DEFAULT"
_Z11wmma_matmulP6__halfS0_S0_iiiff:
.text._Z11wmma_matmulP6__halfS0_S0_iiiff:
[----:B------:R-:W-:Y:S01]  /*0000*/  LDC R1, c[0x0][0x37c] ;  /* 0x0000df00ff017b82 */ /* 0x000fe20000000800 */
[----:B------:R-:W-:Y:S05]  /*0010*/  EXIT ;  /* 0x000000000000794d */ /* 0x000fea0003800000 */
.L_x_0:
[----:B------:R-:W-:-:S00]  /*0020*/  BRA `(.L_x_0) ;  /* 0xfffffffc00fc7947 */ /* 0x000fc0000383ffff */
[----:B------:R-:W-:-:S00]  /*0030*/  NOP ;  /* 0x0000000000007918 */ /* 0x000fc00000000000 */
        /* <DEDUP_REMOVED lines=12> */
.L_x_1:


//--------------------- .nv.shared.reserved.0     --------------------------
	.section	.nv.shared.reserved.0,"aw",@nobits
	.weak		__nv_reservedSMEM_offset_0_alias
	.size		__nv_reservedSMEM_offset_0_alias, 0, 64
	.other		__nv_reservedSMEM_offset_0_alias,@"STO_CUDA_RESERVED_SHARED STV_DEFAULT"
__nv_reservedSMEM_offset_0_alias:
	.zero		0
	.zero		64


//--------------------- .nv.constant0._Z11wmma_matmulP6__halfS0_S0_iiiff --------------------------
	.section	.nv.constant0._Z11wmma_matmulP6__halfS0_S0_iiiff,"a",@progbits
	.sectionflags	@""
	.align	4
.nv.constant0._Z11wmma_matmulP6__halfS0_S0_iiiff:
	.zero		940


//--------------------- SYMBOLS --------------------------

	.type		.nv.reservedSmem.offset0,@object
	.size		.nv.reservedSmem.offset0,0x4
